//
// Generated by NVIDIA NVVM Compiler
//
// Compiler Build ID: CL-36424714
// Cuda compilation tools, release 13.0, V13.0.88
// Based on NVVM 20.0.0
//

.version 9.0
.target sm_100
.address_size 64

	// .globl	_Z21gradientDescentKernelPfS_S_S_if

.visible .entry _Z21gradientDescentKernelPfS_S_S_if(
	.param .u64 .ptr .align 1 _Z21gradientDescentKernelPfS_S_S_if_param_0,
	.param .u64 .ptr .align 1 _Z21gradientDescentKernelPfS_S_S_if_param_1,
	.param .u64 .ptr .align 1 _Z21gradientDescentKernelPfS_S_S_if_param_2,
	.param .u64 .ptr .align 1 _Z21gradientDescentKernelPfS_S_S_if_param_3,
	.param .u32 _Z21gradientDescentKernelPfS_S_S_if_param_4,
	.param .f32 _Z21gradientDescentKernelPfS_S_S_if_param_5
)
{
	.reg .pred 	%p<2>;
	.reg .b32 	%r<6>;
	.reg .b32 	%f<16>;
	.reg .b64 	%rd<12>;

	ld.param.u64 	%rd1, [_Z21gradientDescentKernelPfS_S_S_if_param_0];
	ld.param.u64 	%rd2, [_Z21gradientDescentKernelPfS_S_S_if_param_1];
	ld.param.u64 	%rd3, [_Z21gradientDescentKernelPfS_S_S_if_param_2];
	ld.param.u64 	%rd4, [_Z21gradientDescentKernelPfS_S_S_if_param_3];
	ld.param.u32 	%r2, [_Z21gradientDescentKernelPfS_S_S_if_param_4];
	ld.param.f32 	%f1, [_Z21gradientDescentKernelPfS_S_S_if_param_5];
	mov.u32 	%r3, %ctaid.x;
	mov.u32 	%r4, %ntid.x;
	mov.u32 	%r5, %tid.x;
	mad.lo.s32 	%r1, %r3, %r4, %r5;
	setp.ge.s32 	%p1, %r1, %r2;
	@%p1 bra 	$L__BB0_2;
	cvta.to.global.u64 	%rd5, %rd3;
	cvta.to.global.u64 	%rd6, %rd1;
	cvta.to.global.u64 	%rd7, %rd4;
	cvta.to.global.u64 	%rd8, %rd2;
	ld.global.f32 	%f2, [%rd5];
	mul.wide.s32 	%rd9, %r1, 4;
	add.s64 	%rd10, %rd6, %rd9;
	ld.global.f32 	%f3, [%rd10];
	ld.global.f32 	%f4, [%rd7];
	fma.rn.f32 	%f5, %f2, %f3, %f4;
	add.s64 	%rd11, %rd8, %rd9;
	ld.global.f32 	%f6, [%rd11];
	sub.f32 	%f7, %f5, %f6;
	neg.f32 	%f8, %f1;
	mul.f32 	%f9, %f7, %f8;
	mul.f32 	%f10, %f3, %f9;
	cvt.rn.f32.s32 	%f11, %r2;
	div.rn.f32 	%f12, %f10, %f11;
	atom.global.add.f32 	%f13, [%rd5], %f12;
	div.rn.f32 	%f14, %f9, %f11;
	atom.global.add.f32 	%f15, [%rd7], %f14;
$L__BB0_2:
	ret;

}


// ===== COMPILED SASS (sm_100) =====

	.target	sm_100

	.elftype	@"ET_EXEC"


//--------------------- .note.nv.tkinfo           --------------------------
	.section	.note.nv.tkinfo,"",@"SHT_NOTE"
	.sectionflags	@"SHF_NOTE_NV_TKINFO"
	.tkinfo
        /*0018*/ 	.word	0x00000002
        /*0030*/ 	.string	""
        /*0030*/ 	.string	"ptxas"
        /*0030*/ 	.string	"Cuda compilation tools, release 13.0, V13.0.88"
        /*0030*/ 	.string	"Build cuda_13.0.r13.0/compiler.36424714_0"
        /*0030*/ 	.string	"-arch sm_100 -m 64 "



//--------------------- .note.nv.cuinfo           --------------------------
	.section	.note.nv.cuinfo,"",@"SHT_NOTE"
	.sectionflags	@"SHF_NOTE_NV_CUINFO"
        /*0018*/ 	.short	0x0002
        /*001a*/ 	.short	0x0064
        /*001c*/ 	.short	0x0082
	.zero		2


//--------------------- .nv.info                  --------------------------
	.section	.nv.info,"",@"SHT_CUDA_INFO"
	.align	4


	//----- nvinfo : EIATTR_REGCOUNT
	.align		4
        /*0000*/ 	.byte	0x04, 0x2f
        /*0002*/ 	.short	(.L_1 - .L_0)
	.align		4
.L_0:
        /*0004*/ 	.word	index@(_Z21gradientDescentKernelPfS_S_S_if)
        /*0008*/ 	.word	0x00000011


	//----- nvinfo : EIATTR_FRAME_SIZE
	.align		4
.L_1:
        /*000c*/ 	.byte	0x04, 0x11
        /*000e*/ 	.short	(.L_3 - .L_2)
	.align		4
.L_2:
        /*0010*/ 	.word	index@($__internal_0_$__cuda_sm3x_div_rn_noftz_f32_slowpath)
        /*0014*/ 	.word	0x00000000


	//----- nvinfo : EIATTR_FRAME_SIZE
	.align		4
.L_3:
        /*0018*/ 	.byte	0x04, 0x11
        /*001a*/ 	.short	(.L_5 - .L_4)
	.align		4
.L_4:
        /*001c*/ 	.word	index@(_Z21gradientDescentKernelPfS_S_S_if)
        /*0020*/ 	.word	0x00000000


	//----- nvinfo : EIATTR_MIN_STACK_SIZE
	.align		4
.L_5:
        /*0024*/ 	.byte	0x04, 0x12
        /*0026*/ 	.short	(.L_7 - .L_6)
	.align		4
.L_6:
        /*0028*/ 	.word	index@(_Z21gradientDescentKernelPfS_S_S_if)
        /*002c*/ 	.word	0x00000000
.L_7:


//--------------------- .nv.compat                --------------------------
	.section	.nv.compat,"",@"SHT_CUDA_COMPAT_INFO"
	.align	4
        /*0000*/ 	.byte	0x02, 0x09, 0x00, 0x00, 0x02, 0x02, 0x01, 0x00, 0x02, 0x05, 0x05, 0x00, 0x03, 0x07, 0x01, 0x01
        /*0010*/ 	.byte	0x02, 0x03, 0x00, 0x00, 0x02, 0x06, 0x01, 0x00, 0x04, 0x0b, 0x08, 0x00, 0x01, 0x00, 0x00, 0x00
        /*0020*/ 	.byte	0x00, 0x00, 0x00, 0x00


//--------------------- .nv.info._Z21gradientDescentKernelPfS_S_S_if --------------------------
	.section	.nv.info._Z21gradientDescentKernelPfS_S_S_if,"",@"SHT_CUDA_INFO"
	.sectionflags	@""
	.align	4


	//----- nvinfo : EIATTR_CUDA_API_VERSION
	.align		4
        /*0000*/ 	.byte	0x04, 0x37
        /*0002*/ 	.short	(.L_9 - .L_8)
.L_8:
        /*0004*/ 	.word	0x00000082


	//----- nvinfo : EIATTR_KPARAM_INFO
	.align		4
.L_9:
        /*0008*/ 	.byte	0x04, 0x17
        /*000a*/ 	.short	(.L_11 - .L_10)
.L_10:
        /*000c*/ 	.word	0x00000000
        /*0010*/ 	.short	0x0005
        /*0012*/ 	.short	0x0024
        /*0014*/ 	.byte	0x00, 0xf0, 0x11, 0x00


	//----- nvinfo : EIATTR_KPARAM_INFO
	.align		4
.L_11:
        /*0018*/ 	.byte	0x04, 0x17
        /*001a*/ 	.short	(.L_13 - .L_12)
.L_12:
        /*001c*/ 	.word	0x00000000
        /*0020*/ 	.short	0x0004
        /*0022*/ 	.short	0x0020
        /*0024*/ 	.byte	0x00, 0xf0, 0x11, 0x00


	//----- nvinfo : EIATTR_KPARAM_INFO
	.align		4
.L_13:
        /*0028*/ 	.byte	0x04, 0x17
        /*002a*/ 	.short	(.L_15 - .L_14)
.L_14:
        /*002c*/ 	.word	0x00000000
        /*0030*/ 	.short	0x0003
        /*0032*/ 	.short	0x0018
        /*0034*/ 	.byte	0x00, 0xf5, 0x21, 0x00


	//----- nvinfo : EIATTR_KPARAM_INFO
	.align		4
.L_15:
        /*0038*/ 	.byte	0x04, 0x17
        /*003a*/ 	.short	(.L_17 - .L_16)
.L_16:
        /*003c*/ 	.word	0x00000000
        /*0040*/ 	.short	0x0002
        /*0042*/ 	.short	0x0010
        /*0044*/ 	.byte	0x00, 0xf5, 0x21, 0x00


	//----- nvinfo : EIATTR_KPARAM_INFO
	.align		4
.L_17:
        /*0048*/ 	.byte	0x04, 0x17
        /*004a*/ 	.short	(.L_19 - .L_18)
.L_18:
        /*004c*/ 	.word	0x00000000
        /*0050*/ 	.short	0x0001
        /*0052*/ 	.short	0x0008
        /*0054*/ 	.byte	0x00, 0xf5, 0x21, 0x00


	//----- nvinfo : EIATTR_KPARAM_INFO
	.align		4
.L_19:
        /*0058*/ 	.byte	0x04, 0x17
        /*005a*/ 	.short	(.L_21 - .L_20)
.L_20:
        /*005c*/ 	.word	0x00000000
        /*0060*/ 	.short	0x0000
        /*0062*/ 	.short	0x0000
        /*0064*/ 	.byte	0x00, 0xf5, 0x21, 0x00


	//----- nvinfo : EIATTR_SPARSE_MMA_MASK
	.align		4
.L_21:
        /*0068*/ 	.byte	0x03, 0x50
        /*006a*/ 	.short	0x0000


	//----- nvinfo : EIATTR_MAXREG_COUNT
	.align		4
        /*006c*/ 	.byte	0x03, 0x1b
        /*006e*/ 	.short	0x00ff


	//----- nvinfo : EIATTR_MERCURY_ISA_VERSION
	.align		4
        /*0070*/ 	.byte	0x03, 0x5f
        /*0072*/ 	.short	0x0101


	//----- nvinfo : EIATTR_VRC_CTA_INIT_COUNT
	.align		4
        /*0074*/ 	.byte	0x02, 0x4a
	.zero		1
	.zero		1


	//----- nvinfo : EIATTR_EXIT_INSTR_OFFSETS
	.align		4
        /*0078*/ 	.byte	0x04, 0x1c
        /*007a*/ 	.short	(.L_23 - .L_22)


	//   ....[0]....
.L_22:
        /*007c*/ 	.word	0x00000070


	//   ....[1]....
        /*0080*/ 	.word	0x00000380


	//----- nvinfo : EIATTR_CRS_STACK_SIZE
	.align		4
.L_23:
        /*0084*/ 	.byte	0x04, 0x1e
        /*0086*/ 	.short	(.L_25 - .L_24)
.L_24:
        /*0088*/ 	.word	0x00000000


	//----- nvinfo : EIATTR_CBANK_PARAM_SIZE
	.align		4
.L_25:
        /*008c*/ 	.byte	0x03, 0x19
        /*008e*/ 	.short	0x0028


	//----- nvinfo : EIATTR_PARAM_CBANK
	.align		4
        /*0090*/ 	.byte	0x04, 0x0a
        /*0092*/ 	.short	(.L_27 - .L_26)
	.align		4
.L_26:
        /*0094*/ 	.word	index@(.nv.constant0._Z21gradientDescentKernelPfS_S_S_if)
        /*0098*/ 	.short	0x0380
        /*009a*/ 	.short	0x0028


	//----- nvinfo : EIATTR_SW_WAR
	.align		4
.L_27:
        /*009c*/ 	.byte	0x04, 0x36
        /*009e*/ 	.short	(.L_29 - .L_28)
.L_28:
        /*00a0*/ 	.word	0x00000008
.L_29:


//--------------------- .nv.callgraph             --------------------------
	.section	.nv.callgraph,"",@"SHT_CUDA_CALLGRAPH"
	.align	4
	.sectionentsize	8
	.align		4
        /*0000*/ 	.word	0x00000000
	.align		4
        /*0004*/ 	.word	0xffffffff
	.align		4
        /*0008*/ 	.word	0x00000000
	.align		4
        /*000c*/ 	.word	0xfffffffe
	.align		4
        /*0010*/ 	.word	0x00000000
	.align		4
        /*0014*/ 	.word	0xfffffffd
	.align		4
        /*0018*/ 	.word	0x00000000
	.align		4
        /*001c*/ 	.word	0xfffffffc


//--------------------- .text._Z21gradientDescentKernelPfS_S_S_if --------------------------
	.section	.text._Z21gradientDescentKernelPfS_S_S_if,"ax",@progbits
	.align	128
        .global         _Z21gradientDescentKernelPfS_S_S_if
        .type           _Z21gradientDescentKernelPfS_S_S_if,@function
        .size           _Z21gradientDescentKernelPfS_S_S_if,(.L_x_16 - _Z21gradientDescentKernelPfS_S_S_if)
        .other          _Z21gradientDescentKernelPfS_S_S_if,@"STO_CUDA_ENTRY STV_DEFAULT"
_Z21gradientDescentKernelPfS_S_S_if:
.text._Z21gradientDescentKernelPfS_S_S_if:
[----:B------:R-:W-:Y:S01]  /*0000*/  LDC R1, c[0x0][0x37c] ;  /* 0x0000df00ff017b82 */ /* 0x000fe20000000800 */
[----:B------:R-:W0:Y:S07]  /*0010*/  S2R R0, SR_TID.X ;  /* 0x0000000000007919 */ /* 0x000e2e0000002100 */
[----:B------:R-:W0:Y:S01]  /*0020*/  S2UR UR4, SR_CTAID.X ;  /* 0x00000000000479c3 */ /* 0x000e220000002500 */
[----:B------:R-:W1:Y:S07]  /*0030*/  LDCU UR6, c[0x0][0x3a0] ;  /* 0x00007400ff0677ac */ /* 0x000e6e0008000800 */
[----:B------:R-:W0:Y:S02]  /*0040*/  LDC R3, c[0x0][0x360] ;  /* 0x0000d800ff037b82 */ /* 0x000e240000000800 */
[----:B0-----:R-:W-:-:S05]  /*0050*/  IMAD R3, R3, UR4, R0 ;  /* 0x0000000403037c24 */ /* 0x001fca000f8e0200 */
[----:B-1----:R-:W-:-:S13]  /*0060*/  ISETP.GE.AND P0, PT, R3, UR6, PT ;  /* 0x0000000603007c0c */ /* 0x002fda000bf06270 */
[----:B------:R-:W-:Y:S05]  /*0070*/  @P0 EXIT ;  /* 0x000000000000094d */ /* 0x000fea0003800000 */
[----:B------:R-:W0:Y:S01]  /*0080*/  LDC.64 R6, c[0x0][0x380] ;  /* 0x0000e000ff067b82 */ /* 0x000e220000000a00 */
[----:B------:R-:W1:Y:S07]  /*0090*/  LDCU.64 UR4, c[0x0][0x358] ;  /* 0x00006b00ff0477ac */ /* 0x000e6e0008000a00 */
[----:B------:R-:W2:Y:S08]  /*00a0*/  LDC.64 R10, c[0x0][0x388] ;  /* 0x0000e200ff0a7b82 */ /* 0x000eb00000000a00 */
[----:B------:R-:W3:Y:S08]  /*00b0*/  LDC.64 R4, c[0x0][0x390] ;  /* 0x0000e400ff047b82 */ /* 0x000ef00000000a00 */
[----:B------:R-:W4:Y:S01]  /*00c0*/  LDC.64 R8, c[0x0][0x398] ;  /* 0x0000e600ff087b82 */ /* 0x000f220000000a00 */
[----:B0-----:R-:W-:-:S06]  /*00d0*/  IMAD.WIDE R6, R3, 0x4, R6 ;  /* 0x0000000403067825 */ /* 0x001fcc00078e0206 */
[----:B-1----:R-:W5:Y:S01]  /*00e0*/  LDG.E R7, desc[UR4][R6.64] ;  /* 0x0000000406077981 */ /* 0x002f62000c1e1900 */
[----:B--2---:R-:W-:-:S06]  /*00f0*/  IMAD.WIDE R10, R3, 0x4, R10 ;  /* 0x00000004030a7825 */ /* 0x004fcc00078e020a */
[----:B------:R-:W2:Y:S04]  /*0100*/  LDG.E R11, desc[UR4][R10.64] ;  /* 0x000000040a0b7981 */ /* 0x000ea8000c1e1900 */
[----:B---3--:R-:W5:Y:S04]  /*0110*/  LDG.E R4, desc[UR4][R4.64] ;  /* 0x0000000404047981 */ /* 0x008f68000c1e1900 */
[----:B----4-:R-:W5:Y:S01]  /*0120*/  LDG.E R9, desc[UR4][R8.64] ;  /* 0x0000000408097981 */ /* 0x010f62000c1e1900 */
[----:B------:R-:W-:Y:S01]  /*0130*/  I2FP.F32.S32 R3, UR6 ;  /* 0x0000000600037c45 */ /* 0x000fe20008201400 */
[----:B------:R-:W0:Y:S03]  /*0140*/  LDCU UR6, c[0x0][0x3a4] ;  /* 0x00007480ff0677ac */ /* 0x000e260008000800 */
[----:B------:R-:W1:Y:S01]  /*0150*/  MUFU.RCP R12, R3 ;  /* 0x00000003000c7308 */ /* 0x000e620000001000 */
[----:B------:R-:W-:Y:S01]  /*0160*/  BSSY.RECONVERGENT B0, `(.L_x_0) ;  /* 0x000000f000007945 */ /* 0x000fe20003800200 */
[----:B-1----:R-:W-:-:S04]  /*0170*/  FFMA R13, -R3, R12, 1 ;  /* 0x3f800000030d7423 */ /* 0x002fc8000000010c */
[----:B------:R-:W-:Y:S01]  /*0180*/  FFMA R13, R12, R13, R12 ;  /* 0x0000000d0c0d7223 */ /* 0x000fe2000000000c */
[----:B-----5:R-:W-:-:S04]  /*0190*/  FFMA R0, R4, R7, R9 ;  /* 0x0000000704007223 */ /* 0x020fc80000000009 */
[----:B--2---:R-:W-:-:S04]  /*01a0*/  FADD R0, R0, -R11 ;  /* 0x8000000b00007221 */ /* 0x004fc80000000000 */
[----:B0-----:R-:W-:-:S04]  /*01b0*/  FMUL R0, R0, -UR6 ;  /* 0x8000000600007c20 */ /* 0x001fc80008400000 */
[----:B------:R-:W-:-:S04]  /*01c0*/  FMUL R2, R7, R0 ;  /* 0x0000000007027220 */ /* 0x000fc80000400000 */
[----:B------:R-:W0:Y:S01]  /*01d0*/  FCHK P0, R2, R3 ;  /* 0x0000000302007302 */ /* 0x000e220000000000 */
[----:B------:R-:W-:-:S04]  /*01e0*/  FFMA R4, R2, R13, RZ ;  /* 0x0000000d02047223 */ /* 0x000fc800000000ff */
[----:B------:R-:W-:-:S04]  /*01f0*/  FFMA R5, -R3, R4, R2 ;  /* 0x0000000403057223 */ /* 0x000fc80000000102 */
[----:B------:R-:W-:Y:S01]  /*0200*/  FFMA R13, R13, R5, R4 ;  /* 0x000000050d0d7223 */ /* 0x000fe20000000004 */
[----:B0-----:R-:W-:Y:S06]  /*0210*/  @!P0 BRA `(.L_x_1) ;  /* 0x00000000000c8947 */ /* 0x001fec0003800000 */
[----:B------:R-:W-:-:S07]  /*0220*/  MOV R4, 0x240 ;  /* 0x0000024000047802 */ /* 0x000fce0000000f00 */
[----:B------:R-:W-:Y:S05]  /*0230*/  CALL.REL.NOINC `($__internal_0_$__cuda_sm3x_div_rn_noftz_f32_slowpath) ;  /* 0x0000000000547944 */ /* 0x000fea0003c00000 */
[----:B------:R-:W-:-:S07]  /*0240*/  IMAD.MOV.U32 R13, RZ, RZ, R2 ;  /* 0x000000ffff0d7224 */ /* 0x000fce00078e0002 */
.L_x_1:
[----:B------:R-:W-:Y:S05]  /*0250*/  BSYNC.RECONVERGENT B0 ;  /* 0x0000000000007941 */ /* 0x000fea0003800200 */
.L_x_0:
[----:B------:R-:W0:Y:S01]  /*0260*/  MUFU.RCP R2, R3 ;  /* 0x0000000300027308 */ /* 0x000e220000001000 */
[----:B------:R-:W1:Y:S07]  /*0270*/  LDC.64 R4, c[0x0][0x390] ;  /* 0x0000e400ff047b82 */ /* 0x000e6e0000000a00 */
[----:B------:R-:W2:Y:S01]  /*0280*/  FCHK P0, R0, R3 ;  /* 0x0000000300007302 */ /* 0x000ea20000000000 */
[----:B0-----:R-:W-:-:S04]  /*0290*/  FFMA R7, -R3, R2, 1 ;  /* 0x3f80000003077423 */ /* 0x001fc80000000102 */
[----:B------:R-:W-:-:S04]  /*02a0*/  FFMA R9, R2, R7, R2 ;  /* 0x0000000702097223 */ /* 0x000fc80000000002 */
[----:B------:R-:W-:Y:S01]  /*02b0*/  FFMA R2, R0, R9, RZ ;  /* 0x0000000900027223 */ /* 0x000fe200000000ff */
[----:B-1----:R0:W-:Y:S01]  /*02c0*/  REDG.E.ADD.F32.FTZ.RN.STRONG.GPU desc[UR4][R4.64], R13 ;  /* 0x0000000d040079a6 */ /* 0x0021e2000c12f304 */
[----:B------:R-:W-:Y:S02]  /*02d0*/  BSSY.RECONVERGENT B0, `(.L_x_2) ;  /* 0x0000008000007945 */ /* 0x000fe40003800200 */
[----:B------:R-:W-:-:S04]  /*02e0*/  FFMA R7, -R3, R2, R0 ;  /* 0x0000000203077223 */ /* 0x000fc80000000100 */
[----:B------:R-:W-:Y:S01]  /*02f0*/  FFMA R7, R9, R7, R2 ;  /* 0x0000000709077223 */ /* 0x000fe20000000002 */
[----:B--2---:R-:W-:Y:S06]  /*0300*/  @!P0 BRA `(.L_x_3) ;  /* 0x0000000000108947 */ /* 0x004fec0003800000 */
[----:B------:R-:W-:Y:S01]  /*0310*/  IMAD.MOV.U32 R2, RZ, RZ, R0 ;  /* 0x000000ffff027224 */ /* 0x000fe200078e0000 */
[----:B0-----:R-:W-:-:S07]  /*0320*/  MOV R4, 0x340 ;  /* 0x0000034000047802 */ /* 0x001fce0000000f00 */
[----:B------:R-:W-:Y:S05]  /*0330*/  CALL.REL.NOINC `($__internal_0_$__cuda_sm3x_div_rn_noftz_f32_slowpath) ;  /* 0x0000000000147944 */ /* 0x000fea0003c00000 */
[----:B------:R-:W-:-:S07]  /*0340*/  IMAD.MOV.U32 R7, RZ, RZ, R2 ;  /* 0x000000ffff077224 */ /* 0x000fce00078e0002 */
.L_x_3:
[----:B------:R-:W-:Y:S05]  /*0350*/  BSYNC.RECONVERGENT B0 ;  /* 0x0000000000007941 */ /* 0x000fea0003800200 */
.L_x_2:
[----:B------:R-:W1:Y:S02]  /*0360*/  LDC.64 R2, c[0x0][0x398] ;  /* 0x0000e600ff027b82 */ /* 0x000e640000000a00 */
[----:B-1----:R-:W-:Y:S01]  /*0370*/  REDG.E.ADD.F32.FTZ.RN.STRONG.GPU desc[UR4][R2.64], R7 ;  /* 0x00000007020079a6 */ /* 0x002fe2000c12f304 */
[----:B------:R-:W-:Y:S05]  /*0380*/  EXIT ;  /* 0x000000000000794d */ /* 0x000fea0003800000 */
        .weak           $__internal_0_$__cuda_sm3x_div_rn_noftz_f32_slowpath
        .type           $__internal_0_$__cuda_sm3x_div_rn_noftz_f32_slowpath,@function
        .size           $__internal_0_$__cuda_sm3x_div_rn_noftz_f32_slowpath,(.L_x_16 - $__internal_0_$__cuda_sm3x_div_rn_noftz_f32_slowpath)
$__internal_0_$__cuda_sm3x_div_rn_noftz_f32_slowpath:
[--C-:B------:R-:W-:Y:S01]  /*0390*/  SHF.R.U32.HI R6, RZ, 0x17, R3.reuse ;  /* 0x00000017ff067819 */ /* 0x100fe20000011603 */
[----:B------:R-:W-:Y:S01]  /*03a0*/  BSSY.RECONVERGENT B1, `(.L_x_4) ;  /* 0x0000063000017945 */ /* 0x000fe20003800200 */
[----:B------:R-:W-:Y:S02]  /*03b0*/  SHF.R.U32.HI R5, RZ, 0x17, R2 ;  /* 0x00000017ff057819 */ /* 0x000fe40000011602 */
[----:B------:R-:W-:Y:S02]  /*03c0*/  LOP3.LUT R12, R6, 0xff, RZ, 0xc0, !PT ;  /* 0x000000ff060c7812 */ /* 0x000fe400078ec0ff */
[----:B------:R-:W-:Y:S01]  /*03d0*/  LOP3.LUT R10, R5, 0xff, RZ, 0xc0, !PT ;  /* 0x000000ff050a7812 */ /* 0x000fe200078ec0ff */
[----:B------:R-:W-:Y:S02]  /*03e0*/  IMAD.MOV.U32 R5, RZ, RZ, R3 ;  /* 0x000000ffff057224 */ /* 0x000fe400078e0003 */
[----:B------:R-:W-:Y:S02]  /*03f0*/  VIADD R8, R12, 0xffffffff ;  /* 0xffffffff0c087836 */ /* 0x000fe40000000000 */
[----:B------:R-:W-:-:S03]  /*0400*/  VIADD R7, R10, 0xffffffff ;  /* 0xffffffff0a077836 */ /* 0x000fc60000000000 */
[----:B------:R-:W-:-:S04]  /*0410*/  ISETP.GT.U32.AND P0, PT, R8, 0xfd, PT ;  /* 0x000000fd0800780c */ /* 0x000fc80003f04070 */
[----:B------:R-:W-:-:S13]  /*0420*/  ISETP.GT.U32.OR P0, PT, R7, 0xfd, P0 ;  /* 0x000000fd0700780c */ /* 0x000fda0000704470 */
[----:B------:R-:W-:Y:S01]  /*0430*/  @!P0 IMAD.MOV.U32 R6, RZ, RZ, RZ ;  /* 0x000000ffff068224 */ /* 0x000fe200078e00ff */
[----:B------:R-:W-:Y:S06]  /*0440*/  @!P0 BRA `(.L_x_5) ;  /* 0x00000000005c8947 */ /* 0x000fec0003800000 */
[----:B------:R-:W-:Y:S02]  /*0450*/  FSETP.GTU.FTZ.AND P0, PT, |R2|, +INF , PT ;  /* 0x7f8000000200780b */ /* 0x000fe40003f1c200 */
[----:B------:R-:W-:-:S04]  /*0460*/  FSETP.GTU.FTZ.AND P1, PT, |R3|, +INF , PT ;  /* 0x7f8000000300780b */ /* 0x000fc80003f3c200 */
[----:B------:R-:W-:-:S13]  /*0470*/  PLOP3.LUT P0, PT, P0, P1, PT, 0xf8, 0x8f ;  /* 0x00000000008f781c */ /* 0x000fda0000703f70 */
[----:B------:R-:W-:Y:S05]  /*0480*/  @P0 BRA `(.L_x_6) ;  /* 0x00000004004c0947 */ /* 0x000fea0003800000 */
[----:B------:R-:W-:-:S13]  /*0490*/  LOP3.LUT P0, RZ, R5, 0x7fffffff, R2, 0xc8, !PT ;  /* 0x7fffffff05ff7812 */ /* 0x000fda000780c802 */
[----:B------:R-:W-:Y:S05]  /*04a0*/  @!P0 BRA `(.L_x_7) ;  /* 0x00000004003c8947 */ /* 0x000fea0003800000 */
[C---:B------:R-:W-:Y:S02]  /*04b0*/  FSETP.NEU.FTZ.AND P2, PT, |R2|.reuse, +INF , PT ;  /* 0x7f8000000200780b */ /* 0x040fe40003f5d200 */
[----:B------:R-:W-:Y:S02]  /*04c0*/  FSETP.NEU.FTZ.AND P1, PT, |R3|, +INF , PT ;  /* 0x7f8000000300780b */ /* 0x000fe40003f3d200 */
[----:B------:R-:W-:-:S11]  /*04d0*/  FSETP.NEU.FTZ.AND P0, PT, |R2|, +INF , PT ;  /* 0x7f8000000200780b */ /* 0x000fd60003f1d200 */
[----:B------:R-:W-:Y:S05]  /*04e0*/  @!P1 BRA !P2, `(.L_x_7) ;  /* 0x00000004002c9947 */ /* 0x000fea0005000000 */
[----:B------:R-:W-:-:S04]  /*04f0*/  LOP3.LUT P2, RZ, R2, 0x7fffffff, RZ, 0xc0, !PT ;  /* 0x7fffffff02ff7812 */ /* 0x000fc8000784c0ff */
[----:B------:R-:W-:-:S13]  /*0500*/  PLOP3.LUT P1, PT, P1, P2, PT, 0x2f, 0xf2 ;  /* 0x0000000000f2781c */ /* 0x000fda0000f24577 */
[----:B------:R-:W-:Y:S05]  /*0510*/  @P1 BRA `(.L_x_8) ;  /* 0x0000000400181947 */ /* 0x000fea0003800000 */
[----:B------:R-:W-:-:S04]  /*0520*/  LOP3.LUT P1, RZ, R5, 0x7fffffff, RZ, 0xc0, !PT ;  /* 0x7fffffff05ff7812 */ /* 0x000fc8000782c0ff */
[----:B------:R-:W-:-:S13]  /*0530*/  PLOP3.LUT P0, PT, P0, P1, PT, 0x2f, 0xf2 ;  /* 0x0000000000f2781c */ /* 0x000fda0000702577 */
[----:B------:R-:W-:Y:S05]  /*0540*/  @P0 BRA `(.L_x_9) ;  /* 0x0000000400000947 */ /* 0x000fea0003800000 */
[----:B------:R-:W-:Y:S02]  /*0550*/  ISETP.GE.AND P0, PT, R7, RZ, PT ;  /* 0x000000ff0700720c */ /* 0x000fe40003f06270 */
[----:B------:R-:W-:-:S11]  /*0560*/  ISETP.GE.AND P1, PT, R8, RZ, PT ;  /* 0x000000ff0800720c */ /* 0x000fd60003f26270 */
[----:B------:R-:W-:Y:S02]  /*0570*/  @P0 IMAD.MOV.U32 R6, RZ, RZ, RZ ;  /* 0x000000ffff060224 */ /* 0x000fe400078e00ff */
[----:B------:R-:W-:Y:S01]  /*0580*/  @!P0 FFMA R2, R2, 1.84467440737095516160e+19, RZ ;  /* 0x5f80000002028823 */ /* 0x000fe200000000ff */
[----:B------:R-:W-:Y:S02]  /*0590*/  @!P0 IMAD.MOV.U32 R6, RZ, RZ, -0x40 ;  /* 0xffffffc0ff068424 */ /* 0x000fe400078e00ff */
[----:B------:R-:W-:Y:S02]  /*05a0*/  @!P1 FFMA R5, R3, 1.84467440737095516160e+19, RZ ;  /* 0x5f80000003059823 */ /* 0x000fe400000000ff */
[----:B------:R-:W-:-:S07]  /*05b0*/  @!P1 VIADD R6, R6, 0x40 ;  /* 0x0000004006069836 */ /* 0x000fce0000000000 */
.L_x_5:
[----:B------:R-:W-:Y:S01]  /*05c0*/  LEA R8, R12, 0xc0800000, 0x17 ;  /* 0xc08000000c087811 */ /* 0x000fe200078eb8ff */
[----:B------:R-:W-:Y:S04]  /*05d0*/  BSSY.RECONVERGENT B2, `(.L_x_10) ;  /* 0x0000036000027945 */ /* 0x000fe80003800200 */
[----:B------:R-:W-:Y:S02]  /*05e0*/  IMAD.IADD R8, R5, 0x1, -R8 ;  /* 0x0000000105087824 */ /* 0x000fe400078e0a08 */
[----:B------:R-:W-:Y:S02]  /*05f0*/  VIADD R5, R10, 0xffffff81 ;  /* 0xffffff810a057836 */ /* 0x000fe40000000000 */
[----:B------:R-:W0:Y:S01]  /*0600*/  MUFU.RCP R7, R8 ;  /* 0x0000000800077308 */ /* 0x000e220000001000 */
[----:B------:R-:W-:Y:S01]  /*0610*/  FADD.FTZ R9, -R8, -RZ ;  /* 0x800000ff08097221 */ /* 0x000fe20000010100 */
[----:B------:R-:W-:-:S03]  /*0620*/  IMAD R2, R5, -0x800000, R2 ;  /* 0xff80000005027824 */ /* 0x000fc600078e0202 */
[----:B0-----:R-:W-:-:S04]  /*0630*/  FFMA R10, R7, R9, 1 ;  /* 0x3f800000070a7423 */ /* 0x001fc80000000009 */
[----:B------:R-:W-:-:S04]  /*0640*/  FFMA R14, R7, R10, R7 ;  /* 0x0000000a070e7223 */ /* 0x000fc80000000007 */
[----:B------:R-:W-:-:S04]  /*0650*/  FFMA R7, R2, R14, RZ ;  /* 0x0000000e02077223 */ /* 0x000fc800000000ff */
[----:B------:R-:W-:-:S04]  /*0660*/  FFMA R10, R9, R7, R2 ;  /* 0x00000007090a7223 */ /* 0x000fc80000000002 */
[----:B------:R-:W-:Y:S01]  /*0670*/  FFMA R11, R14, R10, R7 ;  /* 0x0000000a0e0b7223 */ /* 0x000fe20000000007 */
[----:B------:R-:W-:-:S03]  /*0680*/  IADD3 R7, PT, PT, R5, 0x7f, -R12 ;  /* 0x0000007f05077810 */ /* 0x000fc60007ffe80c */
[----:B------:R-:W-:Y:S02]  /*0690*/  FFMA R10, R9, R11, R2 ;  /* 0x0000000b090a7223 */ /* 0x000fe40000000002 */
[----:B------:R-:W-:Y:S02]  /*06a0*/  IMAD.IADD R7, R7, 0x1, R6 ;  /* 0x0000000107077824 */ /* 0x000fe400078e0206 */
[----:B------:R-:W-:-:S05]  /*06b0*/  FFMA R2, R14, R10, R11 ;  /* 0x0000000a0e027223 */ /* 0x000fca000000000b */
[----:B------:R-:W-:-:S04]  /*06c0*/  SHF.R.U32.HI R5, RZ, 0x17, R2 ;  /* 0x00000017ff057819 */ /* 0x000fc80000011602 */
[----:B------:R-:W-:-:S05]  /*06d0*/  LOP3.LUT R5, R5, 0xff, RZ, 0xc0, !PT ;  /* 0x000000ff05057812 */ /* 0x000fca00078ec0ff */
[----:B------:R-:W-:-:S04]  /*06e0*/  IMAD.IADD R9, R5, 0x1, R7 ;  /* 0x0000000105097824 */ /* 0x000fc800078e0207 */
[----:B------:R-:W-:-:S05]  /*06f0*/  VIADD R5, R9, 0xffffffff ;  /* 0xffffffff09057836 */ /* 0x000fca0000000000 */
[----:B------:R-:W-:-:S13]  /*0700*/  ISETP.GE.U32.AND P0, PT, R5, 0xfe, PT ;  /* 0x000000fe0500780c */ /* 0x000fda0003f06070 */
[----:B------:R-:W-:Y:S05]  /*0710*/  @!P0 BRA `(.L_x_11) ;  /* 0x0000000000808947 */ /* 0x000fea0003800000 */
[----:B------:R-:W-:-:S13]  /*0720*/  ISETP.GT.AND P0, PT, R9, 0xfe, PT ;  /* 0x000000fe0900780c */ /* 0x000fda0003f04270 */
[----:B------:R-:W-:Y:S05]  /*0730*/  @P0 BRA `(.L_x_12) ;  /* 0x00000000006c0947 */ /* 0x000fea0003800000 */
[----:B------:R-:W-:-:S13]  /*0740*/  ISETP.GE.AND P0, PT, R9, 0x1, PT ;  /* 0x000000010900780c */ /* 0x000fda0003f06270 */
[----:B------:R-:W-:Y:S05]  /*0750*/  @P0 BRA `(.L_x_13) ;  /* 0x0000000000740947 */ /* 0x000fea0003800000 */
[----:B------:R-:W-:Y:S02]  /*0760*/  ISETP.GE.AND P0, PT, R9, -0x18, PT ;  /* 0xffffffe80900780c */ /* 0x000fe40003f06270 */
[----:B------:R-:W-:-:S11]  /*0770*/  LOP3.LUT R2, R2, 0x80000000, RZ, 0xc0, !PT ;  /* 0x8000000002027812 */ /* 0x000fd600078ec0ff */
[----:B------:R-:W-:Y:S05]  /*0780*/  @!P0 BRA `(.L_x_13) ;  /* 0x0000000000688947 */ /* 0x000fea0003800000 */
[CCC-:B------:R-:W-:Y:S01]  /*0790*/  FFMA.RZ R5, R14.reuse, R10.reuse, R11.reuse ;  /* 0x0000000a0e057223 */ /* 0x1c0fe2000000c00b */
[C---:B------:R-:W-:Y:S02]  /*07a0*/  VIADD R8, R9.reuse, 0x20 ;  /* 0x0000002009087836 */ /* 0x040fe40000000000 */
[CCC-:B------:R-:W-:Y:S01]  /*07b0*/  FFMA.RM R6, R14.reuse, R10.reuse, R11.reuse ;  /* 0x0000000a0e067223 */ /* 0x1c0fe2000000400b */
[----:B------:R-:W-:Y:S02]  /*07c0*/  ISETP.NE.AND P2, PT, R9, RZ, PT ;  /* 0x000000ff0900720c */ /* 0x000fe40003f45270 */
[----:B------:R-:W-:Y:S01]  /*07d0*/  LOP3.LUT R7, R5, 0x7fffff, RZ, 0xc0, !PT ;  /* 0x007fffff05077812 */ /* 0x000fe200078ec0ff */
[----:B------:R-:W-:Y:S01]  /*07e0*/  FFMA.RP R5, R14, R10, R11 ;  /* 0x0000000a0e057223 */ /* 0x000fe2000000800b */
[----:B------:R-:W-:Y:S01]  /*07f0*/  ISETP.NE.AND P1, PT, R9, RZ, PT ;  /* 0x000000ff0900720c */ /* 0x000fe20003f25270 */
[----:B------:R-:W-:Y:S01]  /*0800*/  IMAD.MOV R9, RZ, RZ, -R9 ;  /* 0x000000ffff097224 */ /* 0x000fe200078e0a09 */
[----:B------:R-:W-:-:S02]  /*0810*/  LOP3.LUT R7, R7, 0x800000, RZ, 0xfc, !PT ;  /* 0x0080000007077812 */ /* 0x000fc400078efcff */
[----:B------:R-:W-:Y:S02]  /*0820*/  FSETP.NEU.FTZ.AND P0, PT, R5, R6, PT ;  /* 0x000000060500720b */ /* 0x000fe40003f1d000 */
[----:B------:R-:W-:Y:S02]  /*0830*/  SHF.L.U32 R8, R7, R8, RZ ;  /* 0x0000000807087219 */ /* 0x000fe400000006ff */
[----:B------:R-:W-:Y:S02]  /*0840*/  SEL R6, R9, RZ, P2 ;  /* 0x000000ff09067207 */ /* 0x000fe40001000000 */
[----:B------:R-:W-:Y:S02]  /*0850*/  ISETP.NE.AND P1, PT, R8, RZ, P1 ;  /* 0x000000ff0800720c */ /* 0x000fe40000f25270 */
[----:B------:R-:W-:Y:S02]  /*0860*/  SHF.R.U32.HI R6, RZ, R6, R7 ;  /* 0x00000006ff067219 */ /* 0x000fe40000011607 */
[----:B------:R-:W-:-:S02]  /*0870*/  PLOP3.LUT P0, PT, P0, P1, PT, 0xf8, 0x8f ;  /* 0x00000000008f781c */ /* 0x000fc40000703f70 */
[----:B------:R-:W-:Y:S02]  /*0880*/  SHF.R.U32.HI R8, RZ, 0x1, R6 ;  /* 0x00000001ff087819 */ /* 0x000fe40000011606 */
[----:B------:R-:W-:-:S04]  /*0890*/  SEL R5, RZ, 0x1, !P0 ;  /* 0x00000001ff057807 */ /* 0x000fc80004000000 */
[----:B------:R-:W-:-:S04]  /*08a0*/  LOP3.LUT R5, R5, 0x1, R8, 0xf8, !PT ;  /* 0x0000000105057812 */ /* 0x000fc800078ef808 */
[----:B------:R-:W-:-:S05]  /*08b0*/  LOP3.LUT R5, R5, R6, RZ, 0xc0, !PT ;  /* 0x0000000605057212 */ /* 0x000fca00078ec0ff */
[----:B------:R-:W-:-:S05]  /*08c0*/  IMAD.IADD R5, R8, 0x1, R5 ;  /* 0x0000000108057824 */ /* 0x000fca00078e0205 */
[----:B------:R-:W-:Y:S01]  /*08d0*/  LOP3.LUT R2, R5, R2, RZ, 0xfc, !PT ;  /* 0x0000000205027212 */ /* 0x000fe200078efcff */
[----:B------:R-:W-:Y:S06]  /*08e0*/  BRA `(.L_x_13) ;  /* 0x0000000000107947 */ /* 0x000fec0003800000 */
.L_x_12:
[----:B------:R-:W-:-:S04]  /*08f0*/  LOP3.LUT R2, R2, 0x80000000, RZ, 0xc0, !PT ;  /* 0x8000000002027812 */ /* 0x000fc800078ec0ff */
[----:B------:R-:W-:Y:S01]  /*0900*/  LOP3.LUT R2, R2, 0x7f800000, RZ, 0xfc, !PT ;  /* 0x7f80000002027812 */ /* 0x000fe200078efcff */
[----:B------:R-:W-:Y:S06]  /*0910*/  BRA `(.L_x_13) ;  /* 0x0000000000047947 */ /* 0x000fec0003800000 */
.L_x_11:
[----:B------:R-:W-:-:S07]  /*0920*/  IMAD R2, R7, 0x800000, R2 ;  /* 0x0080000007027824 */ /* 0x000fce00078e0202 */
.L_x_13:
[----:B------:R-:W-:Y:S05]  /*0930*/  BSYNC.RECONVERGENT B2 ;  /* 0x0000000000027941 */ /* 0x000fea0003800200 */
.L_x_10:
[----:B------:R-:W-:Y:S05]  /*0940*/  BRA `(.L_x_14) ;  /* 0x0000000000207947 */ /* 0x000fea0003800000 */
.L_x_9:
[----:B------:R-:W-:-:S04]  /*0950*/  LOP3.LUT R2, R5, 0x80000000, R2, 0x48, !PT ;  /* 0x8000000005027812 */ /* 0x000fc800078e4802 */
[----:B------:R-:W-:Y:S01]  /*0960*/  LOP3.LUT R2, R2, 0x7f800000, RZ, 0xfc, !PT ;  /* 0x7f80000002027812 */ /* 0x000fe200078efcff */
[----:B------:R-:W-:Y:S06]  /*0970*/  BRA `(.L_x_14) ;  /* 0x0000000000147947 */ /* 0x000fec0003800000 */
.L_x_8:
[----:B------:R-:W-:Y:S01]  /*0980*/  LOP3.LUT R2, R5, 0x80000000, R2, 0x48, !PT ;  /* 0x8000000005027812 */ /* 0x000fe200078e4802 */
[----:B------:R-:W-:Y:S06]  /*0990*/  BRA `(.L_x_14) ;  /* 0x00000000000c7947 */ /* 0x000fec0003800000 */
.L_x_7:
[----:B------:R-:W0:Y:S01]  /*09a0*/  MUFU.RSQ R2, -QNAN ;  /* 0xffc0000000027908 */ /* 0x000e220000001400 */
[----:B------:R-:W-:Y:S05]  /*09b0*/  BRA `(.L_x_14) ;  /* 0x0000000000047947 */ /* 0x000fea0003800000 */
.L_x_6:
[----:B------:R-:W-:-:S07]  /*09c0*/  FADD.FTZ R2, R2, R3 ;  /* 0x0000000302027221 */ /* 0x000fce0000010000 */
.L_x_14:
[----:B------:R-:W-:Y:S05]  /*09d0*/  BSYNC.RECONVERGENT B1 ;  /* 0x0000000000017941 */ /* 0x000fea0003800200 */
.L_x_4:
[----:B------:R-:W-:-:S04]  /*09e0*/  IMAD.MOV.U32 R5, RZ, RZ, 0x0 ;  /* 0x00000000ff057424 */ /* 0x000fc800078e00ff */
[----:B0-----:R-:W-:Y:S05]  /*09f0*/  RET.REL.NODEC R4 `(_Z21gradientDescentKernelPfS_S_S_if) ;  /* 0xfffffff404807950 */ /* 0x001fea0003c3ffff */
.L_x_15:
[----:B------:R-:W-:-:S00]  /*0a00*/  BRA `(.L_x_15) ;  /* 0xfffffffc00fc7947 */ /* 0x000fc0000383ffff */
[----:B------:R-:W-:-:S00]  /*0a10*/  NOP ;  /* 0x0000000000007918 */ /* 0x000fc00000000000 */
        /* <DEDUP_REMOVED lines=14> */
.L_x_16:


//--------------------- .nv.shared.reserved.0     --------------------------
	.section	.nv.shared.reserved.0,"aw",@nobits
	.weak		__nv_reservedSMEM_offset_0_alias
	.size		__nv_reservedSMEM_offset_0_alias, 0, 64
	.other		__nv_reservedSMEM_offset_0_alias,@"STO_CUDA_RESERVED_SHARED STV_DEFAULT"
__nv_reservedSMEM_offset_0_alias:
	.zero		0
	.zero		64


//--------------------- .nv.constant0._Z21gradientDescentKernelPfS_S_S_if --------------------------
	.section	.nv.constant0._Z21gradientDescentKernelPfS_S_S_if,"a",@progbits
	.sectionflags	@""
	.align	4
.nv.constant0._Z21gradientDescentKernelPfS_S_S_if:
	.zero		936


//--------------------- SYMBOLS --------------------------

	.type		.nv.reservedSmem.offset0,@object
	.size		.nv.reservedSmem.offset0,0x4
